//
// Generated by NVIDIA NVVM Compiler
//
// Compiler Build ID: CL-36424714
// Cuda compilation tools, release 13.0, V13.0.88
// Based on NVVM 20.0.0
//

.version 9.0
.target sm_100
.address_size 64

	// .globl	_Z14onesComplementPiS_ii

.visible .entry _Z14onesComplementPiS_ii(
	.param .u64 .ptr .align 1 _Z14onesComplementPiS_ii_param_0,
	.param .u64 .ptr .align 1 _Z14onesComplementPiS_ii_param_1,
	.param .u32 _Z14onesComplementPiS_ii_param_2,
	.param .u32 _Z14onesComplementPiS_ii_param_3
)
{
	.reg .pred 	%p<15>;
	.reg .b32 	%r<30>;
	.reg .b64 	%rd<12>;

	ld.param.u64 	%rd3, [_Z14onesComplementPiS_ii_param_0];
	ld.param.u64 	%rd4, [_Z14onesComplementPiS_ii_param_1];
	ld.param.u32 	%r10, [_Z14onesComplementPiS_ii_param_2];
	ld.param.u32 	%r11, [_Z14onesComplementPiS_ii_param_3];
	cvta.to.global.u64 	%rd1, %rd4;
	cvta.to.global.u64 	%rd2, %rd3;
	mov.u32 	%r12, %ctaid.y;
	mov.u32 	%r13, %ntid.y;
	mov.u32 	%r14, %tid.y;
	mad.lo.s32 	%r1, %r12, %r13, %r14;
	mov.u32 	%r15, %ctaid.x;
	mov.u32 	%r16, %ntid.x;
	mov.u32 	%r17, %tid.x;
	mad.lo.s32 	%r2, %r15, %r16, %r17;
	setp.ge.s32 	%p1, %r1, %r10;
	setp.lt.s32 	%p2, %r2, 0;
	setp.ge.s32 	%p3, %r2, %r11;
	or.pred  	%p4, %p1, %p3;
	or.pred  	%p5, %p4, %p2;
	@%p5 bra 	$L__BB0_7;
	setp.eq.s32 	%p6, %r1, 0;
	add.s32 	%r18, %r10, -1;
	setp.ge.u32 	%p7, %r1, %r18;
	setp.eq.s32 	%p8, %r2, 0;
	or.pred  	%p9, %p6, %p8;
	or.pred  	%p10, %p9, %p7;
	add.s32 	%r19, %r11, -1;
	setp.ge.s32 	%p11, %r2, %r19;
	or.pred  	%p12, %p10, %p11;
	@%p12 bra 	$L__BB0_6;
	mad.lo.s32 	%r3, %r11, %r1, %r2;
	mul.wide.u32 	%rd8, %r3, 4;
	add.s64 	%rd9, %rd2, %rd8;
	ld.global.u32 	%r28, [%rd9];
	setp.lt.s32 	%p13, %r28, 1;
	mov.b32 	%r29, 0;
	@%p13 bra 	$L__BB0_5;
	mov.b32 	%r29, 0;
$L__BB0_4:
	mul.lo.s32 	%r24, %r29, 10;
	not.b32 	%r25, %r28;
	and.b32  	%r26, %r25, 1;
	or.b32  	%r29, %r24, %r26;
	shr.u32 	%r8, %r28, 1;
	setp.gt.u32 	%p14, %r28, 1;
	mov.u32 	%r28, %r8;
	@%p14 bra 	$L__BB0_4;
$L__BB0_5:
	add.s64 	%rd11, %rd1, %rd8;
	st.global.u32 	[%rd11], %r29;
	bra.uni 	$L__BB0_7;
$L__BB0_6:
	mad.lo.s32 	%r20, %r11, %r1, %r2;
	mul.wide.s32 	%rd5, %r20, 4;
	add.s64 	%rd6, %rd2, %rd5;
	ld.global.u32 	%r21, [%rd6];
	add.s64 	%rd7, %rd1, %rd5;
	st.global.u32 	[%rd7], %r21;
$L__BB0_7:
	ret;

}


// ===== COMPILED SASS (sm_100) =====

	.target	sm_100

	.elftype	@"ET_EXEC"


//--------------------- .note.nv.tkinfo           --------------------------
	.section	.note.nv.tkinfo,"",@"SHT_NOTE"
	.sectionflags	@"SHF_NOTE_NV_TKINFO"
	.tkinfo
        /*0018*/ 	.word	0x00000002
        /*0030*/ 	.string	""
        /*0030*/ 	.string	"ptxas"
        /*0030*/ 	.string	"Cuda compilation tools, release 13.0, V13.0.88"
        /*0030*/ 	.string	"Build cuda_13.0.r13.0/compiler.36424714_0"
        /*0030*/ 	.string	"-arch sm_100 -m 64 "



//--------------------- .note.nv.cuinfo           --------------------------
	.section	.note.nv.cuinfo,"",@"SHT_NOTE"
	.sectionflags	@"SHF_NOTE_NV_CUINFO"
        /*0018*/ 	.short	0x0002
        /*001a*/ 	.short	0x0064
        /*001c*/ 	.short	0x0082
	.zero		2


//--------------------- .nv.info                  --------------------------
	.section	.nv.info,"",@"SHT_CUDA_INFO"
	.align	4


	//----- nvinfo : EIATTR_REGCOUNT
	.align		4
        /*0000*/ 	.byte	0x04, 0x2f
        /*0002*/ 	.short	(.L_1 - .L_0)
	.align		4
.L_0:
        /*0004*/ 	.word	index@(_Z14onesComplementPiS_ii)
        /*0008*/ 	.word	0x0000000a


	//----- nvinfo : EIATTR_FRAME_SIZE
	.align		4
.L_1:
        /*000c*/ 	.byte	0x04, 0x11
        /*000e*/ 	.short	(.L_3 - .L_2)
	.align		4
.L_2:
        /*0010*/ 	.word	index@(_Z14onesComplementPiS_ii)
        /*0014*/ 	.word	0x00000000


	//----- nvinfo : EIATTR_MIN_STACK_SIZE
	.align		4
.L_3:
        /*0018*/ 	.byte	0x04, 0x12
        /*001a*/ 	.short	(.L_5 - .L_4)
	.align		4
.L_4:
        /*001c*/ 	.word	index@(_Z14onesComplementPiS_ii)
        /*0020*/ 	.word	0x00000000
.L_5:


//--------------------- .nv.compat                --------------------------
	.section	.nv.compat,"",@"SHT_CUDA_COMPAT_INFO"
	.align	4
        /*0000*/ 	.byte	0x02, 0x09, 0x00, 0x00, 0x02, 0x02, 0x01, 0x00, 0x02, 0x05, 0x05, 0x00, 0x03, 0x07, 0x01, 0x01
        /*0010*/ 	.byte	0x02, 0x03, 0x00, 0x00, 0x02, 0x06, 0x01, 0x00, 0x04, 0x0b, 0x08, 0x00, 0x09, 0x00, 0x00, 0x00
        /*0020*/ 	.byte	0x00, 0x00, 0x00, 0x00


//--------------------- .nv.info._Z14onesComplementPiS_ii --------------------------
	.section	.nv.info._Z14onesComplementPiS_ii,"",@"SHT_CUDA_INFO"
	.sectionflags	@""
	.align	4


	//----- nvinfo : EIATTR_CUDA_API_VERSION
	.align		4
        /*0000*/ 	.byte	0x04, 0x37
        /*0002*/ 	.short	(.L_7 - .L_6)
.L_6:
        /*0004*/ 	.word	0x00000082


	//----- nvinfo : EIATTR_KPARAM_INFO
	.align		4
.L_7:
        /*0008*/ 	.byte	0x04, 0x17
        /*000a*/ 	.short	(.L_9 - .L_8)
.L_8:
        /*000c*/ 	.word	0x00000000
        /*0010*/ 	.short	0x0003
        /*0012*/ 	.short	0x0014
        /*0014*/ 	.byte	0x00, 0xf0, 0x11, 0x00


	//----- nvinfo : EIATTR_KPARAM_INFO
	.align		4
.L_9:
        /*0018*/ 	.byte	0x04, 0x17
        /*001a*/ 	.short	(.L_11 - .L_10)
.L_10:
        /*001c*/ 	.word	0x00000000
        /*0020*/ 	.short	0x0002
        /*0022*/ 	.short	0x0010
        /*0024*/ 	.byte	0x00, 0xf0, 0x11, 0x00


	//----- nvinfo : EIATTR_KPARAM_INFO
	.align		4
.L_11:
        /*0028*/ 	.byte	0x04, 0x17
        /*002a*/ 	.short	(.L_13 - .L_12)
.L_12:
        /*002c*/ 	.word	0x00000000
        /*0030*/ 	.short	0x0001
        /*0032*/ 	.short	0x0008
        /*0034*/ 	.byte	0x00, 0xf5, 0x21, 0x00


	//----- nvinfo : EIATTR_KPARAM_INFO
	.align		4
.L_13:
        /*0038*/ 	.byte	0x04, 0x17
        /*003a*/ 	.short	(.L_15 - .L_14)
.L_14:
        /*003c*/ 	.word	0x00000000
        /*0040*/ 	.short	0x0000
        /*0042*/ 	.short	0x0000
        /*0044*/ 	.byte	0x00, 0xf5, 0x21, 0x00


	//----- nvinfo : EIATTR_SPARSE_MMA_MASK
	.align		4
.L_15:
        /*0048*/ 	.byte	0x03, 0x50
        /*004a*/ 	.short	0x0000


	//----- nvinfo : EIATTR_MAXREG_COUNT
	.align		4
        /*004c*/ 	.byte	0x03, 0x1b
        /*004e*/ 	.short	0x00ff


	//----- nvinfo : EIATTR_MERCURY_ISA_VERSION
	.align		4
        /*0050*/ 	.byte	0x03, 0x5f
        /*0052*/ 	.short	0x0101


	//----- nvinfo : EIATTR_VRC_CTA_INIT_COUNT
	.align		4
        /*0054*/ 	.byte	0x02, 0x4a
	.zero		1
	.zero		1


	//----- nvinfo : EIATTR_EXIT_INSTR_OFFSETS
	.align		4
        /*0058*/ 	.byte	0x04, 0x1c
        /*005a*/ 	.short	(.L_17 - .L_16)


	//   ....[0]....
.L_16:
        /*005c*/ 	.word	0x000000d0


	//   ....[1]....
        /*0060*/ 	.word	0x00000280


	//   ....[2]....
        /*0064*/ 	.word	0x00000300


	//----- nvinfo : EIATTR_CRS_STACK_SIZE
	.align		4
.L_17:
        /*0068*/ 	.byte	0x04, 0x1e
        /*006a*/ 	.short	(.L_19 - .L_18)
.L_18:
        /*006c*/ 	.word	0x00000000


	//----- nvinfo : EIATTR_CBANK_PARAM_SIZE
	.align		4
.L_19:
        /*0070*/ 	.byte	0x03, 0x19
        /*0072*/ 	.short	0x0018


	//----- nvinfo : EIATTR_PARAM_CBANK
	.align		4
        /*0074*/ 	.byte	0x04, 0x0a
        /*0076*/ 	.short	(.L_21 - .L_20)
	.align		4
.L_20:
        /*0078*/ 	.word	index@(.nv.constant0._Z14onesComplementPiS_ii)
        /*007c*/ 	.short	0x0380
        /*007e*/ 	.short	0x0018


	//----- nvinfo : EIATTR_SW_WAR
	.align		4
.L_21:
        /*0080*/ 	.byte	0x04, 0x36
        /*0082*/ 	.short	(.L_23 - .L_22)
.L_22:
        /*0084*/ 	.word	0x00000008
.L_23:


//--------------------- .nv.callgraph             --------------------------
	.section	.nv.callgraph,"",@"SHT_CUDA_CALLGRAPH"
	.align	4
	.sectionentsize	8
	.align		4
        /*0000*/ 	.word	0x00000000
	.align		4
        /*0004*/ 	.word	0xffffffff
	.align		4
        /*0008*/ 	.word	0x00000000
	.align		4
        /*000c*/ 	.word	0xfffffffe
	.align		4
        /*0010*/ 	.word	0x00000000
	.align		4
        /*0014*/ 	.word	0xfffffffd
	.align		4
        /*0018*/ 	.word	0x00000000
	.align		4
        /*001c*/ 	.word	0xfffffffc


//--------------------- .text._Z14onesComplementPiS_ii --------------------------
	.section	.text._Z14onesComplementPiS_ii,"ax",@progbits
	.align	128
        .global         _Z14onesComplementPiS_ii
        .type           _Z14onesComplementPiS_ii,@function
        .size           _Z14onesComplementPiS_ii,(.L_x_5 - _Z14onesComplementPiS_ii)
        .other          _Z14onesComplementPiS_ii,@"STO_CUDA_ENTRY STV_DEFAULT"
_Z14onesComplementPiS_ii:
.text._Z14onesComplementPiS_ii:
[----:B------:R-:W-:Y:S01]  /*0000*/  LDC R1, c[0x0][0x37c] ;  /* 0x0000df00ff017b82 */ /* 0x000fe20000000800 */
[----:B------:R-:W0:Y:S07]  /*0010*/  S2R R2, SR_TID.X ;  /* 0x0000000000027919 */ /* 0x000e2e0000002100 */
[----:B------:R-:W1:Y:S01]  /*0020*/  LDC R0, c[0x0][0x364] ;  /* 0x0000d900ff007b82 */ /* 0x000e620000000800 */
[----:B------:R-:W2:Y:S01]  /*0030*/  LDCU.64 UR4, c[0x0][0x390] ;  /* 0x00007200ff0477ac */ /* 0x000ea20008000a00 */
[----:B------:R-:W1:Y:S06]  /*0040*/  S2R R3, SR_TID.Y ;  /* 0x0000000000037919 */ /* 0x000e6c0000002200 */
[----:B------:R-:W0:Y:S08]  /*0050*/  S2UR UR7, SR_CTAID.X ;  /* 0x00000000000779c3 */ /* 0x000e300000002500 */
[----:B------:R-:W0:Y:S08]  /*0060*/  LDC R5, c[0x0][0x360] ;  /* 0x0000d800ff057b82 */ /* 0x000e300000000800 */
[----:B------:R-:W1:Y:S01]  /*0070*/  S2UR UR6, SR_CTAID.Y ;  /* 0x00000000000679c3 */ /* 0x000e620000002600 */
[----:B0-----:R-:W-:-:S05]  /*0080*/  IMAD R5, R5, UR7, R2 ;  /* 0x0000000705057c24 */ /* 0x001fca000f8e0202 */
[----:B--2---:R-:W-:Y:S01]  /*0090*/  ISETP.GE.AND P0, PT, R5, UR5, PT ;  /* 0x0000000505007c0c */ /* 0x004fe2000bf06270 */
[----:B-1----:R-:W-:-:S05]  /*00a0*/  IMAD R0, R0, UR6, R3 ;  /* 0x0000000600007c24 */ /* 0x002fca000f8e0203 */
[----:B------:R-:W-:-:S04]  /*00b0*/  ISETP.GE.OR P0, PT, R0, UR4, P0 ;  /* 0x0000000400007c0c */ /* 0x000fc80008706670 */
[----:B------:R-:W-:-:S13]  /*00c0*/  ISETP.LT.OR P0, PT, R5, RZ, P0 ;  /* 0x000000ff0500720c */ /* 0x000fda0000701670 */
[----:B------:R-:W-:Y:S05]  /*00d0*/  @P0 EXIT ;  /* 0x000000000000094d */ /* 0x000fea0003800000 */
[----:B------:R-:W-:Y:S01]  /*00e0*/  ISETP.NE.AND P0, PT, R5, RZ, PT ;  /* 0x000000ff0500720c */ /* 0x000fe20003f05270 */
[----:B------:R-:W-:Y:S02]  /*00f0*/  UIADD3 UR4, UPT, UPT, UR4, -0x1, URZ ;  /* 0xffffffff04047890 */ /* 0x000fe4000fffe0ff */
[----:B------:R-:W-:Y:S01]  /*0100*/  UIADD3 UR6, UPT, UPT, UR5, -0x1, URZ ;  /* 0xffffffff05067890 */ /* 0x000fe2000fffe0ff */
[C---:B------:R-:W-:Y:S01]  /*0110*/  ISETP.EQ.OR P0, PT, R0.reuse, RZ, !P0 ;  /* 0x000000ff0000720c */ /* 0x040fe20004702670 */
[----:B------:R-:W0:Y:S03]  /*0120*/  LDCU.64 UR8, c[0x0][0x358] ;  /* 0x00006b00ff0877ac */ /* 0x000e260008000a00 */
[----:B------:R-:W-:-:S04]  /*0130*/  ISETP.GE.U32.OR P0, PT, R0, UR4, P0 ;  /* 0x0000000400007c0c */ /* 0x000fc80008706470 */
[----:B------:R-:W-:-:S13]  /*0140*/  ISETP.GE.OR P0, PT, R5, UR6, P0 ;  /* 0x0000000605007c0c */ /* 0x000fda0008706670 */
[----:B0-----:R-:W-:Y:S05]  /*0150*/  @P0 BRA `(.L_x_0) ;  /* 0x00000000004c0947 */ /* 0x001fea0003800000 */
[----:B------:R-:W0:Y:S01]  /*0160*/  LDC.64 R2, c[0x0][0x380] ;  /* 0x0000e000ff027b82 */ /* 0x000e220000000a00 */
[----:B------:R-:W-:-:S07]  /*0170*/  IMAD R7, R0, UR5, R5 ;  /* 0x0000000500077c24 */ /* 0x000fce000f8e0205 */
[----:B------:R-:W1:Y:S01]  /*0180*/  LDC.64 R4, c[0x0][0x388] ;  /* 0x0000e200ff047b82 */ /* 0x000e620000000a00 */
[----:B0-----:R-:W-:-:S06]  /*0190*/  IMAD.WIDE.U32 R2, R7, 0x4, R2 ;  /* 0x0000000407027825 */ /* 0x001fcc00078e0002 */
[----:B------:R-:W2:Y:S01]  /*01a0*/  LDG.E R2, desc[UR8][R2.64] ;  /* 0x0000000802027981 */ /* 0x000ea2000c1e1900 */
[----:B------:R-:W-:Y:S01]  /*01b0*/  BSSY.RECONVERGENT B0, `(.L_x_1) ;  /* 0x000000b000007945 */ /* 0x000fe20003800200 */
[----:B-1----:R-:W-:-:S04]  /*01c0*/  IMAD.WIDE.U32 R4, R7, 0x4, R4 ;  /* 0x0000000407047825 */ /* 0x002fc800078e0004 */
[----:B------:R-:W-:Y:S01]  /*01d0*/  IMAD.MOV.U32 R7, RZ, RZ, RZ ;  /* 0x000000ffff077224 */ /* 0x000fe200078e00ff */
[----:B--2---:R-:W-:-:S13]  /*01e0*/  ISETP.GE.AND P0, PT, R2, 0x1, PT ;  /* 0x000000010200780c */ /* 0x004fda0003f06270 */
[----:B------:R-:W-:Y:S05]  /*01f0*/  @!P0 BRA `(.L_x_2) ;  /* 0x0000000000188947 */ /* 0x000fea0003800000 */
[----:B------:R-:W-:-:S07]  /*0200*/  IMAD.MOV.U32 R7, RZ, RZ, RZ ;  /* 0x000000ffff077224 */ /* 0x000fce00078e00ff */
.L_x_3:
[C---:B------:R-:W-:Y:S02]  /*0210*/  ISETP.GT.U32.AND P0, PT, R2.reuse, 0x1, PT ;  /* 0x000000010200780c */ /* 0x040fe40003f04070 */
[----:B------:R-:W-:Y:S02]  /*0220*/  LOP3.LUT R0, R2, 0x1, RZ, 0xc, !PT ;  /* 0x0000000102007812 */ /* 0x000fe400078e0cff */
[----:B------:R-:W-:-:S03]  /*0230*/  SHF.R.U32.HI R2, RZ, 0x1, R2 ;  /* 0x00000001ff027819 */ /* 0x000fc60000011602 */
[----:B------:R-:W-:-:S06]  /*0240*/  IMAD R7, R7, 0xa, R0 ;  /* 0x0000000a07077824 */ /* 0x000fcc00078e0200 */
[----:B------:R-:W-:Y:S05]  /*0250*/  @P0 BRA `(.L_x_3) ;  /* 0xfffffffc00ec0947 */ /* 0x000fea000383ffff */
.L_x_2:
[----:B------:R-:W-:Y:S05]  /*0260*/  BSYNC.RECONVERGENT B0 ;  /* 0x0000000000007941 */ /* 0x000fea0003800200 */
.L_x_1:
[----:B------:R-:W-:Y:S01]  /*0270*/  STG.E desc[UR8][R4.64], R7 ;  /* 0x0000000704007986 */ /* 0x000fe2000c101908 */
[----:B------:R-:W-:Y:S05]  /*0280*/  EXIT ;  /* 0x000000000000794d */ /* 0x000fea0003800000 */
.L_x_0:
[----:B------:R-:W0:Y:S01]  /*0290*/  LDC.64 R2, c[0x0][0x380] ;  /* 0x0000e000ff027b82 */ /* 0x000e220000000a00 */
[----:B------:R-:W-:-:S07]  /*02a0*/  IMAD R7, R0, UR5, R5 ;  /* 0x0000000500077c24 */ /* 0x000fce000f8e0205 */
[----:B------:R-:W1:Y:S01]  /*02b0*/  LDC.64 R4, c[0x0][0x388] ;  /* 0x0000e200ff047b82 */ /* 0x000e620000000a00 */
[----:B0-----:R-:W-:-:S06]  /*02c0*/  IMAD.WIDE R2, R7, 0x4, R2 ;  /* 0x0000000407027825 */ /* 0x001fcc00078e0202 */
[----:B------:R-:W2:Y:S01]  /*02d0*/  LDG.E R3, desc[UR8][R2.64] ;  /* 0x0000000802037981 */ /* 0x000ea2000c1e1900 */
[----:B-1----:R-:W-:-:S05]  /*02e0*/  IMAD.WIDE R4, R7, 0x4, R4 ;  /* 0x0000000407047825 */ /* 0x002fca00078e0204 */
[----:B--2---:R-:W-:Y:S01]  /*02f0*/  STG.E desc[UR8][R4.64], R3 ;  /* 0x0000000304007986 */ /* 0x004fe2000c101908 */
[----:B------:R-:W-:Y:S05]  /*0300*/  EXIT ;  /* 0x000000000000794d */ /* 0x000fea0003800000 */
.L_x_4:
[----:B------:R-:W-:-:S00]  /*0310*/  BRA `(.L_x_4) ;  /* 0xfffffffc00fc7947 */ /* 0x000fc0000383ffff */
[----:B------:R-:W-:-:S00]  /*0320*/  NOP ;  /* 0x0000000000007918 */ /* 0x000fc00000000000 */
        /* <DEDUP_REMOVED lines=13> */
.L_x_5:


//--------------------- .nv.shared.reserved.0     --------------------------
	.section	.nv.shared.reserved.0,"aw",@nobits
	.weak		__nv_reservedSMEM_offset_0_alias
	.size		__nv_reservedSMEM_offset_0_alias, 0, 64
	.other		__nv_reservedSMEM_offset_0_alias,@"STO_CUDA_RESERVED_SHARED STV_DEFAULT"
__nv_reservedSMEM_offset_0_alias:
	.zero		0
	.zero		64


//--------------------- .nv.constant0._Z14onesComplementPiS_ii --------------------------
	.section	.nv.constant0._Z14onesComplementPiS_ii,"a",@progbits
	.sectionflags	@""
	.align	4
.nv.constant0._Z14onesComplementPiS_ii:
	.zero		920


//--------------------- SYMBOLS --------------------------

	.type		.nv.reservedSmem.offset0,@object
	.size		.nv.reservedSmem.offset0,0x4
